//
// Generated by NVIDIA NVVM Compiler
//
// Compiler Build ID: CL-36424714
// Cuda compilation tools, release 13.0, V13.0.88
// Based on NVVM 20.0.0
//

.version 9.0
.target sm_100
.address_size 64

	// .globl	_Z11kernelSgemmPfiS_iS_iffiii
// _ZZ11kernelSgemmPfiS_iS_iffiiiE7sharedA has been demoted
// _ZZ11kernelSgemmPfiS_iS_iffiiiE7sharedB has been demoted

.visible .entry _Z11kernelSgemmPfiS_iS_iffiii(
	.param .u64 .ptr .align 1 _Z11kernelSgemmPfiS_iS_iffiii_param_0,
	.param .u32 _Z11kernelSgemmPfiS_iS_iffiii_param_1,
	.param .u64 .ptr .align 1 _Z11kernelSgemmPfiS_iS_iffiii_param_2,
	.param .u32 _Z11kernelSgemmPfiS_iS_iffiii_param_3,
	.param .u64 .ptr .align 1 _Z11kernelSgemmPfiS_iS_iffiii_param_4,
	.param .u32 _Z11kernelSgemmPfiS_iS_iffiii_param_5,
	.param .f32 _Z11kernelSgemmPfiS_iS_iffiii_param_6,
	.param .f32 _Z11kernelSgemmPfiS_iS_iffiii_param_7,
	.param .u32 _Z11kernelSgemmPfiS_iS_iffiii_param_8,
	.param .u32 _Z11kernelSgemmPfiS_iS_iffiii_param_9,
	.param .u32 _Z11kernelSgemmPfiS_iS_iffiii_param_10
)
{
	.reg .pred 	%p<12>;
	.reg .b32 	%r<48>;
	.reg .b32 	%f<116>;
	.reg .b64 	%rd<13>;
	// demoted variable
	.shared .align 4 .b8 _ZZ11kernelSgemmPfiS_iS_iffiiiE7sharedA[4096];
	// demoted variable
	.shared .align 4 .b8 _ZZ11kernelSgemmPfiS_iS_iffiiiE7sharedB[4096];
	ld.param.u64 	%rd3, [_Z11kernelSgemmPfiS_iS_iffiii_param_0];
	ld.param.u32 	%r26, [_Z11kernelSgemmPfiS_iS_iffiii_param_1];
	ld.param.u64 	%rd4, [_Z11kernelSgemmPfiS_iS_iffiii_param_2];
	ld.param.u32 	%r27, [_Z11kernelSgemmPfiS_iS_iffiii_param_3];
	ld.param.u64 	%rd5, [_Z11kernelSgemmPfiS_iS_iffiii_param_4];
	ld.param.u32 	%r28, [_Z11kernelSgemmPfiS_iS_iffiii_param_5];
	ld.param.f32 	%f8, [_Z11kernelSgemmPfiS_iS_iffiii_param_6];
	ld.param.f32 	%f9, [_Z11kernelSgemmPfiS_iS_iffiii_param_7];
	ld.param.u32 	%r29, [_Z11kernelSgemmPfiS_iS_iffiii_param_8];
	ld.param.u32 	%r30, [_Z11kernelSgemmPfiS_iS_iffiii_param_9];
	ld.param.u32 	%r31, [_Z11kernelSgemmPfiS_iS_iffiii_param_10];
	mov.u32 	%r32, %ctaid.y;
	mov.u32 	%r33, %ctaid.x;
	mov.u32 	%r45, %tid.y;
	mov.u32 	%r43, %tid.x;
	shl.b32 	%r3, %r32, 5;
	add.s32 	%r4, %r3, %r45;
	shl.b32 	%r5, %r33, 5;
	add.s32 	%r6, %r5, %r43;
	setp.lt.s32 	%p1, %r31, 1;
	mov.f32 	%f115, 0f00000000;
	@%p1 bra 	$L__BB0_7;
	add.s32 	%r34, %r31, 31;
	shr.u32 	%r35, %r34, 5;
	shl.b32 	%r36, %r45, 7;
	mov.u32 	%r37, _ZZ11kernelSgemmPfiS_iS_iffiiiE7sharedA;
	add.s32 	%r7, %r37, %r36;
	shl.b32 	%r38, %r43, 2;
	add.s32 	%r8, %r7, %r38;
	mov.u32 	%r39, _ZZ11kernelSgemmPfiS_iS_iffiiiE7sharedB;
	add.s32 	%r10, %r39, %r38;
	add.s32 	%r9, %r10, %r36;
	neg.s32 	%r47, %r35;
	mad.lo.s32 	%r40, %r45, %r27, %r43;
	add.s32 	%r46, %r40, %r5;
	shl.b32 	%r13, %r27, 5;
	mad.lo.s32 	%r41, %r43, %r26, %r45;
	add.s32 	%r44, %r41, %r3;
	shl.b32 	%r15, %r26, 5;
	cvta.to.global.u64 	%rd1, %rd3;
	cvta.to.global.u64 	%rd2, %rd4;
	mov.f32 	%f115, 0f00000000;
$L__BB0_2:
	setp.ge.s32 	%p2, %r4, %r29;
	setp.ge.s32 	%p3, %r43, %r31;
	mov.f32 	%f113, 0f00000000;
	or.pred  	%p4, %p2, %p3;
	@%p4 bra 	$L__BB0_4;
	mul.wide.s32 	%rd6, %r44, 4;
	add.s64 	%rd7, %rd1, %rd6;
	ld.global.f32 	%f113, [%rd7];
$L__BB0_4:
	setp.ge.s32 	%p5, %r6, %r30;
	st.shared.f32 	[%r8], %f113;
	setp.ge.s32 	%p6, %r45, %r31;
	mov.f32 	%f114, 0f00000000;
	or.pred  	%p7, %p5, %p6;
	@%p7 bra 	$L__BB0_6;
	mul.wide.s32 	%rd8, %r46, 4;
	add.s64 	%rd9, %rd2, %rd8;
	ld.global.f32 	%f114, [%rd9];
$L__BB0_6:
	st.shared.f32 	[%r9], %f114;
	bar.sync 	0;
	ld.shared.f32 	%f14, [%r7];
	ld.shared.f32 	%f15, [%r10];
	fma.rn.f32 	%f16, %f14, %f15, %f115;
	ld.shared.f32 	%f17, [%r7+4];
	ld.shared.f32 	%f18, [%r10+128];
	fma.rn.f32 	%f19, %f17, %f18, %f16;
	ld.shared.f32 	%f20, [%r7+8];
	ld.shared.f32 	%f21, [%r10+256];
	fma.rn.f32 	%f22, %f20, %f21, %f19;
	ld.shared.f32 	%f23, [%r7+12];
	ld.shared.f32 	%f24, [%r10+384];
	fma.rn.f32 	%f25, %f23, %f24, %f22;
	ld.shared.f32 	%f26, [%r7+16];
	ld.shared.f32 	%f27, [%r10+512];
	fma.rn.f32 	%f28, %f26, %f27, %f25;
	ld.shared.f32 	%f29, [%r7+20];
	ld.shared.f32 	%f30, [%r10+640];
	fma.rn.f32 	%f31, %f29, %f30, %f28;
	ld.shared.f32 	%f32, [%r7+24];
	ld.shared.f32 	%f33, [%r10+768];
	fma.rn.f32 	%f34, %f32, %f33, %f31;
	ld.shared.f32 	%f35, [%r7+28];
	ld.shared.f32 	%f36, [%r10+896];
	fma.rn.f32 	%f37, %f35, %f36, %f34;
	ld.shared.f32 	%f38, [%r7+32];
	ld.shared.f32 	%f39, [%r10+1024];
	fma.rn.f32 	%f40, %f38, %f39, %f37;
	ld.shared.f32 	%f41, [%r7+36];
	ld.shared.f32 	%f42, [%r10+1152];
	fma.rn.f32 	%f43, %f41, %f42, %f40;
	ld.shared.f32 	%f44, [%r7+40];
	ld.shared.f32 	%f45, [%r10+1280];
	fma.rn.f32 	%f46, %f44, %f45, %f43;
	ld.shared.f32 	%f47, [%r7+44];
	ld.shared.f32 	%f48, [%r10+1408];
	fma.rn.f32 	%f49, %f47, %f48, %f46;
	ld.shared.f32 	%f50, [%r7+48];
	ld.shared.f32 	%f51, [%r10+1536];
	fma.rn.f32 	%f52, %f50, %f51, %f49;
	ld.shared.f32 	%f53, [%r7+52];
	ld.shared.f32 	%f54, [%r10+1664];
	fma.rn.f32 	%f55, %f53, %f54, %f52;
	ld.shared.f32 	%f56, [%r7+56];
	ld.shared.f32 	%f57, [%r10+1792];
	fma.rn.f32 	%f58, %f56, %f57, %f55;
	ld.shared.f32 	%f59, [%r7+60];
	ld.shared.f32 	%f60, [%r10+1920];
	fma.rn.f32 	%f61, %f59, %f60, %f58;
	ld.shared.f32 	%f62, [%r7+64];
	ld.shared.f32 	%f63, [%r10+2048];
	fma.rn.f32 	%f64, %f62, %f63, %f61;
	ld.shared.f32 	%f65, [%r7+68];
	ld.shared.f32 	%f66, [%r10+2176];
	fma.rn.f32 	%f67, %f65, %f66, %f64;
	ld.shared.f32 	%f68, [%r7+72];
	ld.shared.f32 	%f69, [%r10+2304];
	fma.rn.f32 	%f70, %f68, %f69, %f67;
	ld.shared.f32 	%f71, [%r7+76];
	ld.shared.f32 	%f72, [%r10+2432];
	fma.rn.f32 	%f73, %f71, %f72, %f70;
	ld.shared.f32 	%f74, [%r7+80];
	ld.shared.f32 	%f75, [%r10+2560];
	fma.rn.f32 	%f76, %f74, %f75, %f73;
	ld.shared.f32 	%f77, [%r7+84];
	ld.shared.f32 	%f78, [%r10+2688];
	fma.rn.f32 	%f79, %f77, %f78, %f76;
	ld.shared.f32 	%f80, [%r7+88];
	ld.shared.f32 	%f81, [%r10+2816];
	fma.rn.f32 	%f82, %f80, %f81, %f79;
	ld.shared.f32 	%f83, [%r7+92];
	ld.shared.f32 	%f84, [%r10+2944];
	fma.rn.f32 	%f85, %f83, %f84, %f82;
	ld.shared.f32 	%f86, [%r7+96];
	ld.shared.f32 	%f87, [%r10+3072];
	fma.rn.f32 	%f88, %f86, %f87, %f85;
	ld.shared.f32 	%f89, [%r7+100];
	ld.shared.f32 	%f90, [%r10+3200];
	fma.rn.f32 	%f91, %f89, %f90, %f88;
	ld.shared.f32 	%f92, [%r7+104];
	ld.shared.f32 	%f93, [%r10+3328];
	fma.rn.f32 	%f94, %f92, %f93, %f91;
	ld.shared.f32 	%f95, [%r7+108];
	ld.shared.f32 	%f96, [%r10+3456];
	fma.rn.f32 	%f97, %f95, %f96, %f94;
	ld.shared.f32 	%f98, [%r7+112];
	ld.shared.f32 	%f99, [%r10+3584];
	fma.rn.f32 	%f100, %f98, %f99, %f97;
	ld.shared.f32 	%f101, [%r7+116];
	ld.shared.f32 	%f102, [%r10+3712];
	fma.rn.f32 	%f103, %f101, %f102, %f100;
	ld.shared.f32 	%f104, [%r7+120];
	ld.shared.f32 	%f105, [%r10+3840];
	fma.rn.f32 	%f106, %f104, %f105, %f103;
	ld.shared.f32 	%f107, [%r7+124];
	ld.shared.f32 	%f108, [%r10+3968];
	fma.rn.f32 	%f115, %f107, %f108, %f106;
	bar.sync 	0;
	add.s32 	%r47, %r47, 1;
	setp.ne.s32 	%p8, %r47, 0;
	add.s32 	%r46, %r46, %r13;
	add.s32 	%r45, %r45, 32;
	add.s32 	%r44, %r44, %r15;
	add.s32 	%r43, %r43, 32;
	@%p8 bra 	$L__BB0_2;
$L__BB0_7:
	setp.ge.s32 	%p9, %r4, %r29;
	setp.ge.s32 	%p10, %r6, %r30;
	or.pred  	%p11, %p9, %p10;
	@%p11 bra 	$L__BB0_9;
	mad.lo.s32 	%r42, %r28, %r6, %r4;
	cvta.to.global.u64 	%rd10, %rd5;
	mul.wide.s32 	%rd11, %r42, 4;
	add.s64 	%rd12, %rd10, %rd11;
	ld.global.f32 	%f109, [%rd12];
	mul.f32 	%f110, %f9, %f109;
	fma.rn.f32 	%f111, %f8, %f115, %f110;
	st.global.f32 	[%rd12], %f111;
$L__BB0_9:
	ret;

}


// ===== COMPILED SASS (sm_100) =====

	.target	sm_100

	.elftype	@"ET_EXEC"


//--------------------- .note.nv.tkinfo           --------------------------
	.section	.note.nv.tkinfo,"",@"SHT_NOTE"
	.sectionflags	@"SHF_NOTE_NV_TKINFO"
	.tkinfo
        /*0018*/ 	.word	0x00000002
        /*0030*/ 	.string	""
        /*0030*/ 	.string	"ptxas"
        /*0030*/ 	.string	"Cuda compilation tools, release 13.0, V13.0.88"
        /*0030*/ 	.string	"Build cuda_13.0.r13.0/compiler.36424714_0"
        /*0030*/ 	.string	"-arch sm_100 -m 64 "



//--------------------- .note.nv.cuinfo           --------------------------
	.section	.note.nv.cuinfo,"",@"SHT_NOTE"
	.sectionflags	@"SHF_NOTE_NV_CUINFO"
        /*0018*/ 	.short	0x0002
        /*001a*/ 	.short	0x0064
        /*001c*/ 	.short	0x0082
	.zero		2


//--------------------- .nv.info                  --------------------------
	.section	.nv.info,"",@"SHT_CUDA_INFO"
	.align	4


	//----- nvinfo : EIATTR_REGCOUNT
	.align		4
        /*0000*/ 	.byte	0x04, 0x2f
        /*0002*/ 	.short	(.L_1 - .L_0)
	.align		4
.L_0:
        /*0004*/ 	.word	index@(_Z11kernelSgemmPfiS_iS_iffiii)
        /*0008*/ 	.word	0x00000020


	//----- nvinfo : EIATTR_FRAME_SIZE
	.align		4
.L_1:
        /*000c*/ 	.byte	0x04, 0x11
        /*000e*/ 	.short	(.L_3 - .L_2)
	.align		4
.L_2:
        /*0010*/ 	.word	index@(_Z11kernelSgemmPfiS_iS_iffiii)
        /*0014*/ 	.word	0x00000000


	//----- nvinfo : EIATTR_MIN_STACK_SIZE
	.align		4
.L_3:
        /*0018*/ 	.byte	0x04, 0x12
        /*001a*/ 	.short	(.L_5 - .L_4)
	.align		4
.L_4:
        /*001c*/ 	.word	index@(_Z11kernelSgemmPfiS_iS_iffiii)
        /*0020*/ 	.word	0x00000000
.L_5:


//--------------------- .nv.compat                --------------------------
	.section	.nv.compat,"",@"SHT_CUDA_COMPAT_INFO"
	.align	4
        /*0000*/ 	.byte	0x02, 0x09, 0x00, 0x00, 0x02, 0x02, 0x01, 0x00, 0x02, 0x05, 0x05, 0x00, 0x03, 0x07, 0x01, 0x01
        /*0010*/ 	.byte	0x02, 0x03, 0x00, 0x00, 0x02, 0x06, 0x01, 0x00, 0x04, 0x0b, 0x08, 0x00, 0x09, 0x00, 0x00, 0x00
        /*0020*/ 	.byte	0x00, 0x00, 0x00, 0x00


//--------------------- .nv.info._Z11kernelSgemmPfiS_iS_iffiii --------------------------
	.section	.nv.info._Z11kernelSgemmPfiS_iS_iffiii,"",@"SHT_CUDA_INFO"
	.sectionflags	@""
	.align	4


	//----- nvinfo : EIATTR_CUDA_API_VERSION
	.align		4
        /*0000*/ 	.byte	0x04, 0x37
        /*0002*/ 	.short	(.L_7 - .L_6)
.L_6:
        /*0004*/ 	.word	0x00000082


	//----- nvinfo : EIATTR_KPARAM_INFO
	.align		4
.L_7:
        /*0008*/ 	.byte	0x04, 0x17
        /*000a*/ 	.short	(.L_9 - .L_8)
.L_8:
        /*000c*/ 	.word	0x00000000
        /*0010*/ 	.short	0x000a
        /*0012*/ 	.short	0x003c
        /*0014*/ 	.byte	0x00, 0xf0, 0x11, 0x00


	//----- nvinfo : EIATTR_KPARAM_INFO
	.align		4
.L_9:
        /*0018*/ 	.byte	0x04, 0x17
        /*001a*/ 	.short	(.L_11 - .L_10)
.L_10:
        /*001c*/ 	.word	0x00000000
        /*0020*/ 	.short	0x0009
        /*0022*/ 	.short	0x0038
        /*0024*/ 	.byte	0x00, 0xf0, 0x11, 0x00


	//----- nvinfo : EIATTR_KPARAM_INFO
	.align		4
.L_11:
        /*0028*/ 	.byte	0x04, 0x17
        /*002a*/ 	.short	(.L_13 - .L_12)
.L_12:
        /*002c*/ 	.word	0x00000000
        /*0030*/ 	.short	0x0008
        /*0032*/ 	.short	0x0034
        /*0034*/ 	.byte	0x00, 0xf0, 0x11, 0x00


	//----- nvinfo : EIATTR_KPARAM_INFO
	.align		4
.L_13:
        /*0038*/ 	.byte	0x04, 0x17
        /*003a*/ 	.short	(.L_15 - .L_14)
.L_14:
        /*003c*/ 	.word	0x00000000
        /*0040*/ 	.short	0x0007
        /*0042*/ 	.short	0x0030
        /*0044*/ 	.byte	0x00, 0xf0, 0x11, 0x00


	//----- nvinfo : EIATTR_KPARAM_INFO
	.align		4
.L_15:
        /*0048*/ 	.byte	0x04, 0x17
        /*004a*/ 	.short	(.L_17 - .L_16)
.L_16:
        /*004c*/ 	.word	0x00000000
        /*0050*/ 	.short	0x0006
        /*0052*/ 	.short	0x002c
        /*0054*/ 	.byte	0x00, 0xf0, 0x11, 0x00


	//----- nvinfo : EIATTR_KPARAM_INFO
	.align		4
.L_17:
        /*0058*/ 	.byte	0x04, 0x17
        /*005a*/ 	.short	(.L_19 - .L_18)
.L_18:
        /*005c*/ 	.word	0x00000000
        /*0060*/ 	.short	0x0005
        /*0062*/ 	.short	0x0028
        /*0064*/ 	.byte	0x00, 0xf0, 0x11, 0x00


	//----- nvinfo : EIATTR_KPARAM_INFO
	.align		4
.L_19:
        /*0068*/ 	.byte	0x04, 0x17
        /*006a*/ 	.short	(.L_21 - .L_20)
.L_20:
        /*006c*/ 	.word	0x00000000
        /*0070*/ 	.short	0x0004
        /*0072*/ 	.short	0x0020
        /*0074*/ 	.byte	0x00, 0xf5, 0x21, 0x00


	//----- nvinfo : EIATTR_KPARAM_INFO
	.align		4
.L_21:
        /*0078*/ 	.byte	0x04, 0x17
        /*007a*/ 	.short	(.L_23 - .L_22)
.L_22:
        /*007c*/ 	.word	0x00000000
        /*0080*/ 	.short	0x0003
        /*0082*/ 	.short	0x0018
        /*0084*/ 	.byte	0x00, 0xf0, 0x11, 0x00


	//----- nvinfo : EIATTR_KPARAM_INFO
	.align		4
.L_23:
        /*0088*/ 	.byte	0x04, 0x17
        /*008a*/ 	.short	(.L_25 - .L_24)
.L_24:
        /*008c*/ 	.word	0x00000000
        /*0090*/ 	.short	0x0002
        /*0092*/ 	.short	0x0010
        /*0094*/ 	.byte	0x00, 0xf5, 0x21, 0x00


	//----- nvinfo : EIATTR_KPARAM_INFO
	.align		4
.L_25:
        /*0098*/ 	.byte	0x04, 0x17
        /*009a*/ 	.short	(.L_27 - .L_26)
.L_26:
        /*009c*/ 	.word	0x00000000
        /*00a0*/ 	.short	0x0001
        /*00a2*/ 	.short	0x0008
        /*00a4*/ 	.byte	0x00, 0xf0, 0x11, 0x00


	//----- nvinfo : EIATTR_KPARAM_INFO
	.align		4
.L_27:
        /*00a8*/ 	.byte	0x04, 0x17
        /*00aa*/ 	.short	(.L_29 - .L_28)
.L_28:
        /*00ac*/ 	.word	0x00000000
        /*00b0*/ 	.short	0x0000
        /*00b2*/ 	.short	0x0000
        /*00b4*/ 	.byte	0x00, 0xf5, 0x21, 0x00


	//----- nvinfo : EIATTR_SPARSE_MMA_MASK
	.align		4
.L_29:
        /*00b8*/ 	.byte	0x03, 0x50
        /*00ba*/ 	.short	0x0000


	//----- nvinfo : EIATTR_MAXREG_COUNT
	.align		4
        /*00bc*/ 	.byte	0x03, 0x1b
        /*00be*/ 	.short	0x00ff


	//----- nvinfo : EIATTR_NUM_BARRIERS
	.align		4
        /*00c0*/ 	.byte	0x02, 0x4c
        /*00c2*/ 	.byte	0x01
	.zero		1


	//----- nvinfo : EIATTR_MERCURY_ISA_VERSION
	.align		4
        /*00c4*/ 	.byte	0x03, 0x5f
        /*00c6*/ 	.short	0x0101


	//----- nvinfo : EIATTR_VRC_CTA_INIT_COUNT
	.align		4
        /*00c8*/ 	.byte	0x02, 0x4a
	.zero		1
	.zero		1


	//----- nvinfo : EIATTR_EXIT_INSTR_OFFSETS
	.align		4
        /*00cc*/ 	.byte	0x04, 0x1c
        /*00ce*/ 	.short	(.L_31 - .L_30)


	//   ....[0]....
.L_30:
        /*00d0*/ 	.word	0x00000870


	//   ....[1]....
        /*00d4*/ 	.word	0x00000910


	//----- nvinfo : EIATTR_CBANK_PARAM_SIZE
	.align		4
.L_31:
        /*00d8*/ 	.byte	0x03, 0x19
        /*00da*/ 	.short	0x0040


	//----- nvinfo : EIATTR_PARAM_CBANK
	.align		4
        /*00dc*/ 	.byte	0x04, 0x0a
        /*00de*/ 	.short	(.L_33 - .L_32)
	.align		4
.L_32:
        /*00e0*/ 	.word	index@(.nv.constant0._Z11kernelSgemmPfiS_iS_iffiii)
        /*00e4*/ 	.short	0x0380
        /*00e6*/ 	.short	0x0040


	//----- nvinfo : EIATTR_SW_WAR
	.align		4
.L_33:
        /*00e8*/ 	.byte	0x04, 0x36
        /*00ea*/ 	.short	(.L_35 - .L_34)
.L_34:
        /*00ec*/ 	.word	0x00000008
.L_35:


//--------------------- .nv.callgraph             --------------------------
	.section	.nv.callgraph,"",@"SHT_CUDA_CALLGRAPH"
	.align	4
	.sectionentsize	8
	.align		4
        /*0000*/ 	.word	0x00000000
	.align		4
        /*0004*/ 	.word	0xffffffff
	.align		4
        /*0008*/ 	.word	0x00000000
	.align		4
        /*000c*/ 	.word	0xfffffffe
	.align		4
        /*0010*/ 	.word	0x00000000
	.align		4
        /*0014*/ 	.word	0xfffffffd
	.align		4
        /*0018*/ 	.word	0x00000000
	.align		4
        /*001c*/ 	.word	0xfffffffc


//--------------------- .text._Z11kernelSgemmPfiS_iS_iffiii --------------------------
	.section	.text._Z11kernelSgemmPfiS_iS_iffiii,"ax",@progbits
	.align	128
        .global         _Z11kernelSgemmPfiS_iS_iffiii
        .type           _Z11kernelSgemmPfiS_iS_iffiii,@function
        .size           _Z11kernelSgemmPfiS_iS_iffiii,(.L_x_3 - _Z11kernelSgemmPfiS_iS_iffiii)
        .other          _Z11kernelSgemmPfiS_iS_iffiii,@"STO_CUDA_ENTRY STV_DEFAULT"
_Z11kernelSgemmPfiS_iS_iffiii:
.text._Z11kernelSgemmPfiS_iS_iffiii:
[----:B------:R-:W-:Y:S01]  /*0000*/  LDC R1, c[0x0][0x37c] ;  /* 0x0000df00ff017b82 */ /* 0x000fe20000000800 */
[----:B------:R-:W0:Y:S01]  /*0010*/  S2R R8, SR_CTAID.Y ;  /* 0x0000000000087919 */ /* 0x000e220000002600 */
[----:B------:R-:W1:Y:S01]  /*0020*/  LDCU UR4, c[0x0][0x3bc] ;  /* 0x00007780ff0477ac */ /* 0x000e620008000800 */
[----:B------:R-:W-:Y:S01]  /*0030*/  HFMA2 R25, -RZ, RZ, 0, 0 ;  /* 0x00000000ff197431 */ /* 0x000fe200000001ff */
[----:B------:R-:W2:Y:S01]  /*0040*/  S2R R4, SR_CTAID.X ;  /* 0x0000000000047919 */ /* 0x000ea20000002500 */
[----:B------:R-:W3:Y:S01]  /*0050*/  LDCU.64 UR8, c[0x0][0x358] ;  /* 0x00006b00ff0877ac */ /* 0x000ee20008000a00 */
[----:B------:R-:W0:Y:S01]  /*0060*/  S2R R16, SR_TID.Y ;  /* 0x0000000000107919 */ /* 0x000e220000002200 */
[----:B------:R-:W2:Y:S01]  /*0070*/  S2R R19, SR_TID.X ;  /* 0x0000000000137919 */ /* 0x000ea20000002100 */
[----:B-1----:R-:W-:Y:S01]  /*0080*/  UISETP.GE.AND UP0, UPT, UR4, 0x1, UPT ;  /* 0x000000010400788c */ /* 0x002fe2000bf06270 */
[----:B0-----:R-:W-:Y:S02]  /*0090*/  LEA R21, R8, R16, 0x5 ;  /* 0x0000001008157211 */ /* 0x001fe400078e28ff */
[----:B--2---:R-:W-:-:S06]  /*00a0*/  LEA R18, R4, R19, 0x5 ;  /* 0x0000001304127211 */ /* 0x004fcc00078e28ff */
[----:B---3--:R-:W-:Y:S05]  /*00b0*/  BRA.U !UP0, `(.L_x_0) ;  /* 0x0000000508dc7547 */ /* 0x008fea000b800000 */
[----:B------:R-:W0:Y:S01]  /*00c0*/  S2UR UR7, SR_CgaCtaId ;  /* 0x00000000000779c3 */ /* 0x000e220000008800 */
[----:B------:R-:W1:Y:S01]  /*00d0*/  LDCU UR10, c[0x0][0x398] ;  /* 0x00007300ff0a77ac */ /* 0x000e620008000800 */
[----:B------:R-:W-:Y:S01]  /*00e0*/  MOV R25, RZ ;  /* 0x000000ff00197202 */ /* 0x000fe20000000f00 */
[----:B------:R-:W2:Y:S05]  /*00f0*/  LDCU UR11, c[0x0][0x388] ;  /* 0x00007100ff0b77ac */ /* 0x000eaa0008000800 */
[----:B------:R-:W3:Y:S01]  /*0100*/  LDC R0, c[0x0][0x398] ;  /* 0x0000e600ff007b82 */ /* 0x000ee20000000800 */
[----:B------:R-:W-:Y:S01]  /*0110*/  UMOV UR5, 0x400 ;  /* 0x0000040000057882 */ /* 0x000fe20000000000 */
[----:B------:R-:W-:-:S02]  /*0120*/  UIADD3 UR4, UPT, UPT, UR4, 0x1f, URZ ;  /* 0x0000001f04047890 */ /* 0x000fc4000fffe0ff */
[----:B------:R-:W-:Y:S02]  /*0130*/  UIADD3 UR6, UPT, UPT, UR5, 0x1000, URZ ;  /* 0x0000100005067890 */ /* 0x000fe4000fffe0ff */
[----:B------:R-:W-:Y:S02]  /*0140*/  USHF.R.U32.HI UR4, URZ, 0x5, UR4 ;  /* 0x00000005ff047899 */ /* 0x000fe40008011604 */
[----:B------:R-:W4:Y:S01]  /*0150*/  LDC R2, c[0x0][0x388] ;  /* 0x0000e200ff027b82 */ /* 0x000f220000000800 */
[----:B------:R-:W3:Y:S01]  /*0160*/  LDCU UR14, c[0x0][0x3bc] ;  /* 0x00007780ff0e77ac */ /* 0x000ee20008000800 */
[----:B-1----:R-:W-:Y:S01]  /*0170*/  IMAD R17, R16, UR10, R19 ;  /* 0x0000000a10117c24 */ /* 0x002fe2000f8e0213 */
[----:B------:R-:W1:Y:S01]  /*0180*/  LDCU UR12, c[0x0][0x3b4] ;  /* 0x00007680ff0c77ac */ /* 0x000e620008000800 */
[----:B--2---:R-:W-:-:S03]  /*0190*/  IMAD R7, R19, UR11, R16 ;  /* 0x0000000b13077c24 */ /* 0x004fc6000f8e0210 */
[----:B------:R-:W-:Y:S01]  /*01a0*/  LEA R17, R4, R17, 0x5 ;  /* 0x0000001104117211 */ /* 0x000fe200078e28ff */
[----:B0-----:R-:W-:Y:S02]  /*01b0*/  ULEA UR5, UR7, UR5, 0x18 ;  /* 0x0000000507057291 */ /* 0x001fe4000f8ec0ff */
[----:B------:R-:W-:Y:S01]  /*01c0*/  ULEA UR6, UR7, UR6, 0x18 ;  /* 0x0000000607067291 */ /* 0x000fe2000f8ec0ff */
[----:B------:R-:W-:Y:S01]  /*01d0*/  LEA R7, R8, R7, 0x5 ;  /* 0x0000000708077211 */ /* 0x000fe200078e28ff */
[----:B------:R-:W0:Y:S02]  /*01e0*/  LDCU UR13, c[0x0][0x3b8] ;  /* 0x00007700ff0d77ac */ /* 0x000e240008000800 */
[----:B------:R-:W-:Y:S02]  /*01f0*/  LEA R6, R16, UR5, 0x7 ;  /* 0x0000000510067c11 */ /* 0x000fe4000f8e38ff */
[C---:B------:R-:W-:Y:S01]  /*0200*/  LEA R4, R19.reuse, UR6, 0x2 ;  /* 0x0000000613047c11 */ /* 0x040fe2000f8e10ff */
[----:B------:R-:W-:Y:S01]  /*0210*/  UIADD3 UR4, UPT, UPT, -UR4, URZ, URZ ;  /* 0x000000ff04047290 */ /* 0x000fe2000fffe1ff */
[----:B------:R-:W-:-:S02]  /*0220*/  LEA R5, R19, R6, 0x2 ;  /* 0x0000000613057211 */ /* 0x000fc400078e10ff */
[----:B------:R-:W-:-:S09]  /*0230*/  LEA R3, R16, R4, 0x7 ;  /* 0x0000000410037211 */ /* 0x000fd200078e38ff */
.L_x_1:
[----:B---3--:R-:W-:Y:S01]  /*0240*/  ISETP.GE.AND P1, PT, R19, UR14, PT ;  /* 0x0000000e13007c0c */ /* 0x008fe2000bf26270 */
[----:B------:R-:W-:Y:S01]  /*0250*/  HFMA2 R24, -RZ, RZ, 0, 0 ;  /* 0x00000000ff187431 */ /* 0x000fe200000001ff */
[----:B------:R-:W-:Y:S02]  /*0260*/  ISETP.GE.AND P0, PT, R16, UR14, PT ;  /* 0x0000000e10007c0c */ /* 0x000fe4000bf06270 */
[----:B-1----:R-:W-:Y:S02]  /*0270*/  ISETP.GE.OR P1, PT, R21, UR12, P1 ;  /* 0x0000000c15007c0c */ /* 0x002fe40008f26670 */
[----:B0-----:R-:W-:Y:S02]  /*0280*/  ISETP.GE.OR P0, PT, R18, UR13, P0 ;  /* 0x0000000d12007c0c */ /* 0x001fe40008706670 */
[----:B------:R-:W-:-:S09]  /*0290*/  MOV R20, RZ ;  /* 0x000000ff00147202 */ /* 0x000fd20000000f00 */
[----:B------:R-:W0:Y:S08]  /*02a0*/  @!P1 LDC.64 R10, c[0x0][0x380] ;  /* 0x0000e000ff0a9b82 */ /* 0x000e300000000a00 */
[----:B------:R-:W1:Y:S01]  /*02b0*/  @!P0 LDC.64 R8, c[0x0][0x390] ;  /* 0x0000e400ff088b82 */ /* 0x000e620000000a00 */
[----:B0-----:R-:W-:-:S05]  /*02c0*/  @!P1 IMAD.WIDE R10, R7, 0x4, R10 ;  /* 0x00000004070a9825 */ /* 0x001fca00078e020a */
[----:B------:R-:W2:Y:S01]  /*02d0*/  @!P1 LDG.E R20, desc[UR8][R10.64] ;  /* 0x000000080a149981 */ /* 0x000ea2000c1e1900 */
[----:B-1----:R-:W-:-:S05]  /*02e0*/  @!P0 IMAD.WIDE R22, R17, 0x4, R8 ;  /* 0x0000000411168825 */ /* 0x002fca00078e0208 */
[----:B------:R-:W3:Y:S01]  /*02f0*/  @!P0 LDG.E R24, desc[UR8][R22.64] ;  /* 0x0000000816188981 */ /* 0x000ee2000c1e1900 */
[----:B------:R-:W-:-:S04]  /*0300*/  UIADD3 UR4, UPT, UPT, UR4, 0x1, URZ ;  /* 0x0000000104047890 */ /* 0x000fc8000fffe0ff */
[----:B------:R-:W-:Y:S01]  /*0310*/  UISETP.NE.AND UP0, UPT, UR4, URZ, UPT ;  /* 0x000000ff0400728c */ /* 0x000fe2000bf05270 */
[----:B--2---:R-:W-:Y:S04]  /*0320*/  STS [R5], R20 ;  /* 0x0000001405007388 */ /* 0x004fe80000000800 */
[----:B---3--:R-:W-:Y:S01]  /*0330*/  STS [R3], R24 ;  /* 0x0000001803007388 */ /* 0x008fe20000000800 */
[----:B------:R-:W-:Y:S06]  /*0340*/  BAR.SYNC.DEFER_BLOCKING 0x0 ;  /* 0x0000000000007b1d */ /* 0x000fec0000010000 */
[----:B------:R-:W-:Y:S04]  /*0350*/  LDS R28, [R4] ;  /* 0x00000000041c7984 */ /* 0x000fe80000000800 */
[----:B------:R-:W0:Y:S04]  /*0360*/  LDS.128 R12, [R6] ;  /* 0x00000000060c7984 */ /* 0x000e280000000c00 */
[----:B------:R-:W1:Y:S04]  /*0370*/  LDS R23, [R4+0x80] ;  /* 0x0000800004177984 */ /* 0x000e680000000800 */
[----:B------:R-:W2:Y:S04]  /*0380*/  LDS R27, [R4+0x100] ;  /* 0x00010000041b7984 */ /* 0x000ea80000000800 */
[----:B------:R-:W3:Y:S04]  /*0390*/  LDS R26, [R4+0x180] ;  /* 0x00018000041a7984 */ /* 0x000ee80000000800 */
[----:B------:R-:W-:Y:S04]  /*03a0*/  LDS R29, [R4+0x200] ;  /* 0x00020000041d7984 */ /* 0x000fe80000000800 */
[----:B------:R-:W5:Y:S04]  /*03b0*/  LDS.128 R8, [R6+0x10] ;  /* 0x0000100006087984 */ /* 0x000f680000000c00 */
[----:B------:R-:W4:Y:S04]  /*03c0*/  LDS R20, [R4+0x280] ;  /* 0x0002800004147984 */ /* 0x000f280000000800 */
[----:B------:R-:W-:Y:S04]  /*03d0*/  LDS R24, [R4+0x380] ;  /* 0x0003800004187984 */ /* 0x000fe80000000800 */
[----:B------:R-:W-:Y:S01]  /*03e0*/  LDS R22, [R4+0x480] ;  /* 0x0004800004167984 */ /* 0x000fe20000000800 */
[----:B0-----:R-:W-:-:S03]  /*03f0*/  FFMA R12, R12, R28, R25 ;  /* 0x0000001c0c0c7223 */ /* 0x001fc60000000019 */
[----:B------:R-:W0:Y:S01]  /*0400*/  LDS R25, [R4+0x300] ;  /* 0x0003000004197984 */ /* 0x000e220000000800 */
[----:B-1----:R-:W-:-:S04]  /*0410*/  FFMA R12, R23, R13, R12 ;  /* 0x0000000d170c7223 */ /* 0x002fc8000000000c */
[----:B--2---:R-:W-:-:S04]  /*0420*/  FFMA R27, R27, R14, R12 ;  /* 0x0000000e1b1b7223 */ /* 0x004fc8000000000c */
[----:B---3--:R-:W-:Y:S02]  /*0430*/  FFMA R23, R26, R15, R27 ;  /* 0x0000000f1a177223 */ /* 0x008fe4000000001b */
[----:B------:R-:W-:Y:S04]  /*0440*/  LDS R27, [R4+0x400] ;  /* 0x00040000041b7984 */ /* 0x000fe80000000800 */
[----:B------:R-:W1:Y:S01]  /*0450*/  LDS.128 R12, [R6+0x20] ;  /* 0x00002000060c7984 */ /* 0x000e620000000c00 */
[----:B-----5:R-:W-:-:S03]  /*0460*/  FFMA R23, R8, R29, R23 ;  /* 0x0000001d08177223 */ /* 0x020fc60000000017 */
[----:B------:R-:W-:Y:S01]  /*0470*/  LDS R26, [R4+0x580] ;  /* 0x00058000041a7984 */ /* 0x000fe20000000800 */
[----:B----4-:R-:W-:-:S03]  /*0480*/  FFMA R20, R20, R9, R23 ;  /* 0x0000000914147223 */ /* 0x010fc60000000017 */
[----:B------:R-:W2:Y:S01]  /*0490*/  LDS R23, [R4+0x500] ;  /* 0x0005000004177984 */ /* 0x000ea20000000800 */
[----:B0-----:R-:W-:-:S03]  /*04a0*/  FFMA R25, R25, R10, R20 ;  /* 0x0000000a19197223 */ /* 0x001fc60000000014 */
[----:B------:R-:W-:Y:S01]  /*04b0*/  LDS R20, [R4+0x680] ;  /* 0x0006800004147984 */ /* 0x000fe20000000800 */
[----:B------:R-:W-:-:S03]  /*04c0*/  FFMA R29, R24, R11, R25 ;  /* 0x0000000b181d7223 */ /* 0x000fc60000000019 */
[----:B------:R-:W-:Y:S04]  /*04d0*/  LDS R25, [R4+0x600] ;  /* 0x0006000004197984 */ /* 0x000fe80000000800 */
[----:B------:R-:W0:Y:S04]  /*04e0*/  LDS.128 R8, [R6+0x30] ;  /* 0x0000300006087984 */ /* 0x000e280000000c00 */
[----:B------:R-:W-:Y:S01]  /*04f0*/  LDS R24, [R4+0x780] ;  /* 0x0007800004187984 */ /* 0x000fe20000000800 */
[----:B-1----:R-:W-:-:S04]  /*0500*/  FFMA R27, R12, R27, R29 ;  /* 0x0000001b0c1b7223 */ /* 0x002fc8000000001d */
[----:B------:R-:W-:Y:S02]  /*0510*/  FFMA R22, R22, R13, R27 ;  /* 0x0000000d16167223 */ /* 0x000fe4000000001b */
[----:B------:R-:W1:Y:S02]  /*0520*/  LDS R27, [R4+0x700] ;  /* 0x00070000041b7984 */ /* 0x000e640000000800 */
[----:B--2---:R-:W-:Y:S02]  /*0530*/  FFMA R23, R23, R14, R22 ;  /* 0x0000000e17177223 */ /* 0x004fe40000000016 */
[----:B------:R-:W-:Y:S02]  /*0540*/  LDS R22, [R4+0x880] ;  /* 0x0008800004167984 */ /* 0x000fe40000000800 */
[----:B------:R-:W-:Y:S02]  /*0550*/  FFMA R29, R26, R15, R23 ;  /* 0x0000000f1a1d7223 */ /* 0x000fe40000000017 */
[----:B------:R-:W-:Y:S04]  /*0560*/  LDS R23, [R4+0x800] ;  /* 0x0008000004177984 */ /* 0x000fe80000000800 */
[----:B------:R-:W2:Y:S04]  /*0570*/  LDS.128 R12, [R6+0x40] ;  /* 0x00004000060c7984 */ /* 0x000ea80000000c00 */
[----:B------:R-:W-:Y:S01]  /*0580*/  LDS R26, [R4+0x980] ;  /* 0x00098000041a7984 */ /* 0x000fe20000000800 */
[----:B0-----:R-:W-:-:S03]  /*0590*/  FFMA R25, R8, R25, R29 ;  /* 0x0000001908197223 */ /* 0x001fc6000000001d */
[----:B------:R-:W0:Y:S01]  /*05a0*/  LDS R29, [R4+0x900] ;  /* 0x00090000041d7984 */ /* 0x000e220000000800 */
[----:B------:R-:W-:-:S03]  /*05b0*/  FFMA R20, R20, R9, R25 ;  /* 0x0000000914147223 */ /* 0x000fc60000000019 */
[----:B------:R-:W-:Y:S01]  /*05c0*/  LDS R25, [R4+0xa00] ;  /* 0x000a000004197984 */ /* 0x000fe20000000800 */
[----:B-1----:R-:W-:-:S03]  /*05d0*/  FFMA R27, R27, R10, R20 ;  /* 0x0000000a1b1b7223 */ /* 0x002fc60000000014 */
[----:B------:R-:W-:Y:S01]  /*05e0*/  LDS R20, [R4+0xa80] ;  /* 0x000a800004147984 */ /* 0x000fe20000000800 */
[----:B------:R-:W-:-:S03]  /*05f0*/  FFMA R27, R24, R11, R27 ;  /* 0x0000000b181b7223 */ /* 0x000fc6000000001b */
[----:B------:R-:W1:Y:S04]  /*0600*/  LDS.128 R8, [R6+0x50] ;  /* 0x0000500006087984 */ /* 0x000e680000000c00 */
[----:B------:R-:W-:Y:S01]  /*0610*/  LDS R24, [R4+0xb80] ;  /* 0x000b800004187984 */ /* 0x000fe20000000800 */
[----:B--2---:R-:W-:-:S03]  /*0620*/  FFMA R23, R12, R23, R27 ;  /* 0x000000170c177223 */ /* 0x004fc6000000001b */
[----:B------:R-:W-:Y:S01]  /*0630*/  LDS R27, [R4+0xc00] ;  /* 0x000c0000041b7984 */ /* 0x000fe20000000800 */
[----:B------:R-:W-:-:S03]  /*0640*/  FFMA R22, R22, R13, R23 ;  /* 0x0000000d16167223 */ /* 0x000fc60000000017 */
[----:B------:R-:W2:Y:S01]  /*0650*/  LDS R23, [R4+0xb00] ;  /* 0x000b000004177984 */ /* 0x000ea20000000800 */
[----:B0-----:R-:W-:-:S03]  /*0660*/  FFMA R29, R29, R14, R22 ;  /* 0x0000000e1d1d7223 */ /* 0x001fc60000000016 */
[----:B------:R-:W-:Y:S01]  /*0670*/  LDS R22, [R4+0xc80] ;  /* 0x000c800004167984 */ /* 0x000fe20000000800 */
[----:B------:R-:W-:-:S03]  /*0680*/  FFMA R29, R26, R15, R29 ;  /* 0x0000000f1a1d7223 */ /* 0x000fc6000000001d */
[----:B------:R-:W0:Y:S04]  /*0690*/  LDS.128 R12, [R6+0x60] ;  /* 0x00006000060c7984 */ /* 0x000e280000000c00 */
[----:B------:R-:W-:Y:S01]  /*06a0*/  LDS R26, [R4+0xf00] ;  /* 0x000f0000041a7984 */ /* 0x000fe20000000800 */
[----:B-1----:R-:W-:-:S04]  /*06b0*/  FFMA R25, R8, R25, R29 ;  /* 0x0000001908197223 */ /* 0x002fc8000000001d */
[----:B------:R-:W-:Y:S02]  /*06c0*/  FFMA R20, R20, R9, R25 ;  /* 0x0000000914147223 */ /* 0x000fe40000000019 */
[----:B------:R-:W1:Y:S02]  /*06d0*/  LDS R25, [R4+0xd00] ;  /* 0x000d000004197984 */ /* 0x000e640000000800 */
[----:B--2---:R-:W-:Y:S02]  /*06e0*/  FFMA R23, R23, R10, R20 ;  /* 0x0000000a17177223 */ /* 0x004fe40000000014 */
[----:B------:R-:W2:Y:S02]  /*06f0*/  LDS R20, [R4+0xd80] ;  /* 0x000d800004147984 */ /* 0x000ea40000000800 */
[----:B------:R-:W-:Y:S02]  /*0700*/  FFMA R29, R24, R11, R23 ;  /* 0x0000000b181d7223 */ /* 0x000fe40000000017 */
[----:B------:R-:W-:Y:S04]  /*0710*/  LDS R23, [R4+0xe00] ;  /* 0x000e000004177984 */ /* 0x000fe80000000800 */
[----:B------:R-:W3:Y:S01]  /*0720*/  LDS.128 R8, [R6+0x70] ;  /* 0x0000700006087984 */ /* 0x000ee20000000c00 */
[----:B0-----:R-:W-:-:S03]  /*0730*/  FFMA R27, R12, R27, R29 ;  /* 0x0000001b0c1b7223 */ /* 0x001fc6000000001d */
[----:B------:R-:W0:Y:S01]  /*0740*/  LDS R12, [R4+0xe80] ;  /* 0x000e8000040c7984 */ /* 0x000e220000000800 */
[----:B------:R-:W-:-:S03]  /*0750*/  FFMA R24, R22, R13, R27 ;  /* 0x0000000d16187223 */ /* 0x000fc6000000001b */
[----:B------:R-:W4:Y:S01]  /*0760*/  LDS R22, [R4+0xf80] ;  /* 0x000f800004167984 */ /* 0x000f220000000800 */
[----:B-1----:R-:W-:-:S04]  /*0770*/  FFMA R25, R25, R14, R24 ;  /* 0x0000000e19197223 */ /* 0x002fc80000000018 */
[----:B--2---:R-:W-:-:S04]  /*0780*/  FFMA R15, R20, R15, R25 ;  /* 0x0000000f140f7223 */ /* 0x004fc80000000019 */
[----:B---3--:R-:W-:Y:S01]  /*0790*/  FFMA R15, R8, R23, R15 ;  /* 0x00000017080f7223 */ /* 0x008fe2000000000f */
[----:B------:R-:W-:-:S03]  /*07a0*/  IADD3 R16, PT, PT, R16, 0x20, RZ ;  /* 0x0000002010107810 */ /* 0x000fc60007ffe0ff */
[----:B0-----:R-:W-:-:S04]  /*07b0*/  FFMA R9, R12, R9, R15 ;  /* 0x000000090c097223 */ /* 0x001fc8000000000f */
[----:B------:R-:W-:Y:S01]  /*07c0*/  FFMA R9, R26, R10, R9 ;  /* 0x0000000a1a097223 */ /* 0x000fe20000000009 */
[----:B------:R-:W-:Y:S02]  /*07d0*/  IADD3 R19, PT, PT, R19, 0x20, RZ ;  /* 0x0000002013137810 */ /* 0x000fe40007ffe0ff */
[----:B------:R-:W-:Y:S01]  /*07e0*/  LEA R7, R2, R7, 0x5 ;  /* 0x0000000702077211 */ /* 0x000fe200078e28ff */
[----:B----4-:R-:W-:Y:S01]  /*07f0*/  FFMA R25, R22, R11, R9 ;  /* 0x0000000b16197223 */ /* 0x010fe20000000009 */
[----:B------:R-:W-:Y:S01]  /*0800*/  LEA R17, R0, R17, 0x5 ;  /* 0x0000001100117211 */ /* 0x000fe200078e28ff */
[----:B------:R-:W-:Y:S06]  /*0810*/  BAR.SYNC.DEFER_BLOCKING 0x0 ;  /* 0x0000000000007b1d */ /* 0x000fec0000010000 */
[----:B------:R-:W-:Y:S05]  /*0820*/  BRA.U UP0, `(.L_x_1) ;  /* 0xfffffff900847547 */ /* 0x000fea000b83ffff */
.L_x_0:
[----:B------:R-:W0:Y:S01]  /*0830*/  LDCU UR4, c[0x0][0x3b8] ;  /* 0x00007700ff0477ac */ /* 0x000e220008000800 */
[----:B------:R-:W1:Y:S01]  /*0840*/  LDCU UR5, c[0x0][0x3b4] ;  /* 0x00007680ff0577ac */ /* 0x000e620008000800 */
[----:B0-----:R-:W-:-:S04]  /*0850*/  ISETP.GE.AND P0, PT, R18, UR4, PT ;  /* 0x0000000412007c0c */ /* 0x001fc8000bf06270 */
[----:B-1----:R-:W-:-:S13]  /*0860*/  ISETP.GE.OR P0, PT, R21, UR5, P0 ;  /* 0x0000000515007c0c */ /* 0x002fda0008706670 */
[----:B------:R-:W-:Y:S05]  /*0870*/  @P0 EXIT ;  /* 0x000000000000094d */ /* 0x000fea0003800000 */
[----:B------:R-:W0:Y:S01]  /*0880*/  LDC.64 R2, c[0x0][0x3a0] ;  /* 0x0000e800ff027b82 */ /* 0x000e220000000a00 */
[----:B------:R-:W1:Y:S02]  /*0890*/  LDCU.64 UR4, c[0x0][0x3a8] ;  /* 0x00007500ff0477ac */ /* 0x000e640008000a00 */
[----:B-1----:R-:W-:Y:S01]  /*08a0*/  IMAD R21, R18, UR4, R21 ;  /* 0x0000000412157c24 */ /* 0x002fe2000f8e0215 */
[----:B------:R-:W1:Y:S03]  /*08b0*/  LDCU UR4, c[0x0][0x3b0] ;  /* 0x00007600ff0477ac */ /* 0x000e660008000800 */
[----:B0-----:R-:W-:-:S05]  /*08c0*/  IMAD.WIDE R2, R21, 0x4, R2 ;  /* 0x0000000415027825 */ /* 0x001fca00078e0202 */
[----:B------:R-:W1:Y:S02]  /*08d0*/  LDG.E R0, desc[UR8][R2.64] ;  /* 0x0000000802007981 */ /* 0x000e64000c1e1900 */
[----:B-1----:R-:W-:-:S04]  /*08e0*/  FMUL R0, R0, UR4 ;  /* 0x0000000400007c20 */ /* 0x002fc80008400000 */
[----:B------:R-:W-:-:S05]  /*08f0*/  FFMA R25, R25, UR5, R0 ;  /* 0x0000000519197c23 */ /* 0x000fca0008000000 */
[----:B------:R-:W-:Y:S01]  /*0900*/  STG.E desc[UR8][R2.64], R25 ;  /* 0x0000001902007986 */ /* 0x000fe2000c101908 */
[----:B------:R-:W-:Y:S05]  /*0910*/  EXIT ;  /* 0x000000000000794d */ /* 0x000fea0003800000 */
.L_x_2:
[----:B------:R-:W-:-:S00]  /*0920*/  BRA `(.L_x_2) ;  /* 0xfffffffc00fc7947 */ /* 0x000fc0000383ffff */
[----:B------:R-:W-:-:S00]  /*0930*/  NOP ;  /* 0x0000000000007918 */ /* 0x000fc00000000000 */
        /* <DEDUP_REMOVED lines=12> */
.L_x_3:


//--------------------- .nv.shared._Z11kernelSgemmPfiS_iS_iffiii --------------------------
	.section	.nv.shared._Z11kernelSgemmPfiS_iS_iffiii,"aw",@nobits
	.sectionflags	@""
	.align	4
.nv.shared._Z11kernelSgemmPfiS_iS_iffiii:
	.zero		9216


//--------------------- .nv.shared.reserved.0     --------------------------
	.section	.nv.shared.reserved.0,"aw",@nobits
	.weak		__nv_reservedSMEM_offset_0_alias
	.size		__nv_reservedSMEM_offset_0_alias, 0, 64
	.other		__nv_reservedSMEM_offset_0_alias,@"STO_CUDA_RESERVED_SHARED STV_DEFAULT"
__nv_reservedSMEM_offset_0_alias:
	.zero		0
	.zero		64


//--------------------- .nv.constant0._Z11kernelSgemmPfiS_iS_iffiii --------------------------
	.section	.nv.constant0._Z11kernelSgemmPfiS_iS_iffiii,"a",@progbits
	.sectionflags	@""
	.align	4
.nv.constant0._Z11kernelSgemmPfiS_iS_iffiii:
	.zero		960


//--------------------- SYMBOLS --------------------------

	.type		.nv.reservedSmem.offset0,@object
	.size		.nv.reservedSmem.offset0,0x4
	.type		.nv.reservedSmem.cap,@object
	.size		.nv.reservedSmem.cap,0x4
